//
// Generated by NVIDIA NVVM Compiler
//
// Compiler Build ID: CL-36424714
// Cuda compilation tools, release 13.0, V13.0.88
// Based on NVVM 20.0.0
//

.version 9.0
.target sm_100
.address_size 64

	// .globl	_Z18sumCommSingleBlockPKiPi
// _ZZ18sumCommSingleBlockPKiPiE1r has been demoted

.visible .entry _Z18sumCommSingleBlockPKiPi(
	.param .u64 .ptr .align 1 _Z18sumCommSingleBlockPKiPi_param_0,
	.param .u64 .ptr .align 1 _Z18sumCommSingleBlockPKiPi_param_1
)
{
	.reg .pred 	%p<13>;
	.reg .b32 	%r<44>;
	.reg .b64 	%rd<10>;
	// demoted variable
	.shared .align 4 .b8 _ZZ18sumCommSingleBlockPKiPiE1r[4096];
	ld.param.u64 	%rd5, [_Z18sumCommSingleBlockPKiPi_param_0];
	ld.param.u64 	%rd4, [_Z18sumCommSingleBlockPKiPi_param_1];
	cvta.to.global.u64 	%rd6, %rd5;
	mov.u32 	%r1, %tid.x;
	mul.wide.u32 	%rd7, %r1, 4;
	add.s64 	%rd9, %rd6, %rd7;
	mov.b32 	%r43, 0;
	mov.u32 	%r42, %r1;
$L__BB0_1:
	ld.global.u32 	%r8, [%rd9];
	add.s32 	%r43, %r8, %r43;
	add.s32 	%r5, %r42, 1024;
	add.s64 	%rd9, %rd9, 4096;
	setp.lt.u32 	%p1, %r42, 8976;
	mov.u32 	%r42, %r5;
	@%p1 bra 	$L__BB0_1;
	shl.b32 	%r9, %r1, 2;
	mov.u32 	%r10, _ZZ18sumCommSingleBlockPKiPiE1r;
	add.s32 	%r6, %r10, %r9;
	st.shared.u32 	[%r6], %r43;
	bar.sync 	0;
	setp.gt.u32 	%p2, %r1, 511;
	@%p2 bra 	$L__BB0_4;
	ld.shared.u32 	%r11, [%r6+2048];
	ld.shared.u32 	%r12, [%r6];
	add.s32 	%r13, %r12, %r11;
	st.shared.u32 	[%r6], %r13;
$L__BB0_4:
	bar.sync 	0;
	setp.gt.u32 	%p3, %r1, 255;
	@%p3 bra 	$L__BB0_6;
	ld.shared.u32 	%r14, [%r6+1024];
	ld.shared.u32 	%r15, [%r6];
	add.s32 	%r16, %r15, %r14;
	st.shared.u32 	[%r6], %r16;
$L__BB0_6:
	bar.sync 	0;
	setp.gt.u32 	%p4, %r1, 127;
	@%p4 bra 	$L__BB0_8;
	ld.shared.u32 	%r17, [%r6+512];
	ld.shared.u32 	%r18, [%r6];
	add.s32 	%r19, %r18, %r17;
	st.shared.u32 	[%r6], %r19;
$L__BB0_8:
	bar.sync 	0;
	setp.gt.u32 	%p5, %r1, 63;
	@%p5 bra 	$L__BB0_10;
	ld.shared.u32 	%r20, [%r6+256];
	ld.shared.u32 	%r21, [%r6];
	add.s32 	%r22, %r21, %r20;
	st.shared.u32 	[%r6], %r22;
$L__BB0_10:
	bar.sync 	0;
	setp.gt.u32 	%p6, %r1, 31;
	@%p6 bra 	$L__BB0_12;
	ld.shared.u32 	%r23, [%r6+128];
	ld.shared.u32 	%r24, [%r6];
	add.s32 	%r25, %r24, %r23;
	st.shared.u32 	[%r6], %r25;
$L__BB0_12:
	bar.sync 	0;
	setp.gt.u32 	%p7, %r1, 15;
	@%p7 bra 	$L__BB0_14;
	ld.shared.u32 	%r26, [%r6+64];
	ld.shared.u32 	%r27, [%r6];
	add.s32 	%r28, %r27, %r26;
	st.shared.u32 	[%r6], %r28;
$L__BB0_14:
	bar.sync 	0;
	setp.gt.u32 	%p8, %r1, 7;
	@%p8 bra 	$L__BB0_16;
	ld.shared.u32 	%r29, [%r6+32];
	ld.shared.u32 	%r30, [%r6];
	add.s32 	%r31, %r30, %r29;
	st.shared.u32 	[%r6], %r31;
$L__BB0_16:
	bar.sync 	0;
	setp.gt.u32 	%p9, %r1, 3;
	@%p9 bra 	$L__BB0_18;
	ld.shared.u32 	%r32, [%r6+16];
	ld.shared.u32 	%r33, [%r6];
	add.s32 	%r34, %r33, %r32;
	st.shared.u32 	[%r6], %r34;
$L__BB0_18:
	bar.sync 	0;
	setp.gt.u32 	%p10, %r1, 1;
	@%p10 bra 	$L__BB0_20;
	ld.shared.u32 	%r35, [%r6+8];
	ld.shared.u32 	%r36, [%r6];
	add.s32 	%r37, %r36, %r35;
	st.shared.u32 	[%r6], %r37;
$L__BB0_20:
	bar.sync 	0;
	setp.ne.s32 	%p11, %r1, 0;
	@%p11 bra 	$L__BB0_22;
	ld.shared.u32 	%r38, [_ZZ18sumCommSingleBlockPKiPiE1r+4];
	ld.shared.u32 	%r39, [%r6];
	add.s32 	%r40, %r39, %r38;
	st.shared.u32 	[%r6], %r40;
$L__BB0_22:
	setp.ne.s32 	%p12, %r1, 0;
	bar.sync 	0;
	@%p12 bra 	$L__BB0_24;
	ld.shared.u32 	%r41, [_ZZ18sumCommSingleBlockPKiPiE1r];
	cvta.to.global.u64 	%rd8, %rd4;
	st.global.u32 	[%rd8], %r41;
$L__BB0_24:
	ret;

}


// ===== COMPILED SASS (sm_100) =====

	.target	sm_100

	.elftype	@"ET_EXEC"


//--------------------- .note.nv.tkinfo           --------------------------
	.section	.note.nv.tkinfo,"",@"SHT_NOTE"
	.sectionflags	@"SHF_NOTE_NV_TKINFO"
	.tkinfo
        /*0018*/ 	.word	0x00000002
        /*0030*/ 	.string	""
        /*0030*/ 	.string	"ptxas"
        /*0030*/ 	.string	"Cuda compilation tools, release 13.0, V13.0.88"
        /*0030*/ 	.string	"Build cuda_13.0.r13.0/compiler.36424714_0"
        /*0030*/ 	.string	"-arch sm_100 -m 64 "



//--------------------- .note.nv.cuinfo           --------------------------
	.section	.note.nv.cuinfo,"",@"SHT_NOTE"
	.sectionflags	@"SHF_NOTE_NV_CUINFO"
        /*0018*/ 	.short	0x0002
        /*001a*/ 	.short	0x0064
        /*001c*/ 	.short	0x0082
	.zero		2


//--------------------- .nv.info                  --------------------------
	.section	.nv.info,"",@"SHT_CUDA_INFO"
	.align	4


	//----- nvinfo : EIATTR_REGCOUNT
	.align		4
        /*0000*/ 	.byte	0x04, 0x2f
        /*0002*/ 	.short	(.L_1 - .L_0)
	.align		4
.L_0:
        /*0004*/ 	.word	index@(_Z18sumCommSingleBlockPKiPi)
        /*0008*/ 	.word	0x0000000a


	//----- nvinfo : EIATTR_FRAME_SIZE
	.align		4
.L_1:
        /*000c*/ 	.byte	0x04, 0x11
        /*000e*/ 	.short	(.L_3 - .L_2)
	.align		4
.L_2:
        /*0010*/ 	.word	index@(_Z18sumCommSingleBlockPKiPi)
        /*0014*/ 	.word	0x00000000


	//----- nvinfo : EIATTR_MIN_STACK_SIZE
	.align		4
.L_3:
        /*0018*/ 	.byte	0x04, 0x12
        /*001a*/ 	.short	(.L_5 - .L_4)
	.align		4
.L_4:
        /*001c*/ 	.word	index@(_Z18sumCommSingleBlockPKiPi)
        /*0020*/ 	.word	0x00000000
.L_5:


//--------------------- .nv.compat                --------------------------
	.section	.nv.compat,"",@"SHT_CUDA_COMPAT_INFO"
	.align	4
        /*0000*/ 	.byte	0x02, 0x09, 0x00, 0x00, 0x02, 0x02, 0x01, 0x00, 0x02, 0x05, 0x05, 0x00, 0x03, 0x07, 0x01, 0x01
        /*0010*/ 	.byte	0x02, 0x03, 0x00, 0x00, 0x02, 0x06, 0x01, 0x00, 0x04, 0x0b, 0x08, 0x00, 0x09, 0x00, 0x00, 0x00
        /*0020*/ 	.byte	0x00, 0x00, 0x00, 0x00


//--------------------- .nv.info._Z18sumCommSingleBlockPKiPi --------------------------
	.section	.nv.info._Z18sumCommSingleBlockPKiPi,"",@"SHT_CUDA_INFO"
	.sectionflags	@""
	.align	4


	//----- nvinfo : EIATTR_CUDA_API_VERSION
	.align		4
        /*0000*/ 	.byte	0x04, 0x37
        /*0002*/ 	.short	(.L_7 - .L_6)
.L_6:
        /*0004*/ 	.word	0x00000082


	//----- nvinfo : EIATTR_KPARAM_INFO
	.align		4
.L_7:
        /*0008*/ 	.byte	0x04, 0x17
        /*000a*/ 	.short	(.L_9 - .L_8)
.L_8:
        /*000c*/ 	.word	0x00000000
        /*0010*/ 	.short	0x0001
        /*0012*/ 	.short	0x0008
        /*0014*/ 	.byte	0x00, 0xf5, 0x21, 0x00


	//----- nvinfo : EIATTR_KPARAM_INFO
	.align		4
.L_9:
        /*0018*/ 	.byte	0x04, 0x17
        /*001a*/ 	.short	(.L_11 - .L_10)
.L_10:
        /*001c*/ 	.word	0x00000000
        /*0020*/ 	.short	0x0000
        /*0022*/ 	.short	0x0000
        /*0024*/ 	.byte	0x00, 0xf5, 0x21, 0x00


	//----- nvinfo : EIATTR_SPARSE_MMA_MASK
	.align		4
.L_11:
        /*0028*/ 	.byte	0x03, 0x50
        /*002a*/ 	.short	0x0000


	//----- nvinfo : EIATTR_MAXREG_COUNT
	.align		4
        /*002c*/ 	.byte	0x03, 0x1b
        /*002e*/ 	.short	0x00ff


	//----- nvinfo : EIATTR_NUM_BARRIERS
	.align		4
        /*0030*/ 	.byte	0x02, 0x4c
        /*0032*/ 	.byte	0x01
	.zero		1


	//----- nvinfo : EIATTR_MERCURY_ISA_VERSION
	.align		4
        /*0034*/ 	.byte	0x03, 0x5f
        /*0036*/ 	.short	0x0101


	//----- nvinfo : EIATTR_VRC_CTA_INIT_COUNT
	.align		4
        /*0038*/ 	.byte	0x02, 0x4a
	.zero		1
	.zero		1


	//----- nvinfo : EIATTR_EXIT_INSTR_OFFSETS
	.align		4
        /*003c*/ 	.byte	0x04, 0x1c
        /*003e*/ 	.short	(.L_13 - .L_12)


	//   ....[0]....
.L_12:
        /*0040*/ 	.word	0x00000540


	//   ....[1]....
        /*0044*/ 	.word	0x00000580


	//----- nvinfo : EIATTR_CRS_STACK_SIZE
	.align		4
.L_13:
        /*0048*/ 	.byte	0x04, 0x1e
        /*004a*/ 	.short	(.L_15 - .L_14)
.L_14:
        /*004c*/ 	.word	0x00000000


	//----- nvinfo : EIATTR_CBANK_PARAM_SIZE
	.align		4
.L_15:
        /*0050*/ 	.byte	0x03, 0x19
        /*0052*/ 	.short	0x0010


	//----- nvinfo : EIATTR_PARAM_CBANK
	.align		4
        /*0054*/ 	.byte	0x04, 0x0a
        /*0056*/ 	.short	(.L_17 - .L_16)
	.align		4
.L_16:
        /*0058*/ 	.word	index@(.nv.constant0._Z18sumCommSingleBlockPKiPi)
        /*005c*/ 	.short	0x0380
        /*005e*/ 	.short	0x0010


	//----- nvinfo : EIATTR_SW_WAR
	.align		4
.L_17:
        /*0060*/ 	.byte	0x04, 0x36
        /*0062*/ 	.short	(.L_19 - .L_18)
.L_18:
        /*0064*/ 	.word	0x00000008
.L_19:


//--------------------- .nv.callgraph             --------------------------
	.section	.nv.callgraph,"",@"SHT_CUDA_CALLGRAPH"
	.align	4
	.sectionentsize	8
	.align		4
        /*0000*/ 	.word	0x00000000
	.align		4
        /*0004*/ 	.word	0xffffffff
	.align		4
        /*0008*/ 	.word	0x00000000
	.align		4
        /*000c*/ 	.word	0xfffffffe
	.align		4
        /*0010*/ 	.word	0x00000000
	.align		4
        /*0014*/ 	.word	0xfffffffd
	.align		4
        /*0018*/ 	.word	0x00000000
	.align		4
        /*001c*/ 	.word	0xfffffffc


//--------------------- .text._Z18sumCommSingleBlockPKiPi --------------------------
	.section	.text._Z18sumCommSingleBlockPKiPi,"ax",@progbits
	.align	128
        .global         _Z18sumCommSingleBlockPKiPi
        .type           _Z18sumCommSingleBlockPKiPi,@function
        .size           _Z18sumCommSingleBlockPKiPi,(.L_x_3 - _Z18sumCommSingleBlockPKiPi)
        .other          _Z18sumCommSingleBlockPKiPi,@"STO_CUDA_ENTRY STV_DEFAULT"
_Z18sumCommSingleBlockPKiPi:
.text._Z18sumCommSingleBlockPKiPi:
[----:B------:R-:W-:Y:S01]  /*0000*/  LDC R1, c[0x0][0x37c] ;  /* 0x0000df00ff017b82 */ /* 0x000fe20000000800 */
[----:B------:R-:W0:Y:S07]  /*0010*/  S2R R0, SR_TID.X ;  /* 0x0000000000007919 */ /* 0x000e2e0000002100 */
[----:B------:R-:W0:Y:S01]  /*0020*/  LDC.64 R2, c[0x0][0x380] ;  /* 0x0000e000ff027b82 */ /* 0x000e220000000a00 */
[----:B------:R-:W-:Y:S01]  /*0030*/  BSSY.RECONVERGENT B0, `(.L_x_0) ;  /* 0x000000e000007945 */ /* 0x000fe20003800200 */
[----:B------:R-:W-:Y:S01]  /*0040*/  IMAD.MOV.U32 R5, RZ, RZ, RZ ;  /* 0x000000ffff057224 */ /* 0x000fe200078e00ff */
[----:B------:R-:W1:Y:S01]  /*0050*/  LDCU.64 UR6, c[0x0][0x358] ;  /* 0x00006b00ff0677ac */ /* 0x000e620008000a00 */
[----:B0-----:R-:W-:-:S04]  /*0060*/  IMAD.WIDE.U32 R2, R0, 0x4, R2 ;  /* 0x0000000400027825 */ /* 0x001fc800078e0002 */
[----:B------:R-:W-:Y:S02]  /*0070*/  IMAD.MOV.U32 R6, RZ, RZ, R2 ;  /* 0x000000ffff067224 */ /* 0x000fe400078e0002 */
[----:B-1----:R-:W-:-:S07]  /*0080*/  IMAD.MOV.U32 R4, RZ, RZ, R0 ;  /* 0x000000ffff047224 */ /* 0x002fce00078e0000 */
.L_x_1:
[----:B------:R-:W-:-:S06]  /*0090*/  IMAD.MOV.U32 R2, RZ, RZ, R6 ;  /* 0x000000ffff027224 */ /* 0x000fcc00078e0006 */
[----:B------:R0:W2:Y:S01]  /*00a0*/  LDG.E R2, desc[UR6][R2.64] ;  /* 0x0000000602027981 */ /* 0x0000a2000c1e1900 */
[----:B------:R-:W-:Y:S02]  /*00b0*/  ISETP.GE.U32.AND P0, PT, R4, 0x2310, PT ;  /* 0x000023100400780c */ /* 0x000fe40003f06070 */
[----:B------:R-:W-:Y:S02]  /*00c0*/  IADD3 R6, P1, PT, R6, 0x1000, RZ ;  /* 0x0000100006067810 */ /* 0x000fe40007f3e0ff */
[----:B------:R-:W-:-:S03]  /*00d0*/  IADD3 R4, PT, PT, R4, 0x400, RZ ;  /* 0x0000040004047810 */ /* 0x000fc60007ffe0ff */
[----:B0-----:R-:W-:Y:S02]  /*00e0*/  IMAD.X R3, RZ, RZ, R3, P1 ;  /* 0x000000ffff037224 */ /* 0x001fe400008e0603 */
[----:B--2---:R-:W-:-:S04]  /*00f0*/  IMAD.IADD R5, R2, 0x1, R5 ;  /* 0x0000000102057824 */ /* 0x004fc800078e0205 */
[----:B------:R-:W-:Y:S05]  /*0100*/  @!P0 BRA `(.L_x_1) ;  /* 0xfffffffc00e08947 */ /* 0x000fea000383ffff */
[----:B------:R-:W-:Y:S05]  /*0110*/  BSYNC.RECONVERGENT B0 ;  /* 0x0000000000007941 */ /* 0x000fea0003800200 */
.L_x_0:
[----:B------:R-:W0:Y:S01]  /*0120*/  S2UR UR5, SR_CgaCtaId ;  /* 0x00000000000579c3 */ /* 0x000e220000008800 */
[----:B------:R-:W-:Y:S01]  /*0130*/  UMOV UR4, 0x400 ;  /* 0x0000040000047882 */ /* 0x000fe20000000000 */
[C---:B------:R-:W-:Y:S02]  /*0140*/  ISETP.GT.U32.AND P0, PT, R0.reuse, 0x1ff, PT ;  /* 0x000001ff0000780c */ /* 0x040fe40003f04070 */
[----:B------:R-:W-:Y:S01]  /*0150*/  ISETP.GT.U32.AND P1, PT, R0, 0xff, PT ;  /* 0x000000ff0000780c */ /* 0x000fe20003f24070 */
[----:B0-----:R-:W-:-:S06]  /*0160*/  ULEA UR4, UR5, UR4, 0x18 ;  /* 0x0000000405047291 */ /* 0x001fcc000f8ec0ff */
[----:B------:R-:W-:-:S05]  /*0170*/  LEA R2, R0, UR4, 0x2 ;  /* 0x0000000400027c11 */ /* 0x000fca000f8e10ff */
[----:B------:R-:W-:Y:S01]  /*0180*/  STS [R2], R5 ;  /* 0x0000000502007388 */ /* 0x000fe20000000800 */
[----:B------:R-:W-:Y:S06]  /*0190*/  BAR.SYNC.DEFER_BLOCKING 0x0 ;  /* 0x0000000000007b1d */ /* 0x000fec0000010000 */
[----:B------:R-:W-:Y:S04]  /*01a0*/  @!P0 LDS R3, [R2+0x800] ;  /* 0x0008000002038984 */ /* 0x000fe80000000800 */
[----:B------:R-:W0:Y:S02]  /*01b0*/  @!P0 LDS R4, [R2] ;  /* 0x0000000002048984 */ /* 0x000e240000000800 */
[----:B0-----:R-:W-:-:S05]  /*01c0*/  @!P0 IMAD.IADD R3, R3, 0x1, R4 ;  /* 0x0000000103038824 */ /* 0x001fca00078e0204 */
[----:B------:R-:W-:Y:S01]  /*01d0*/  @!P0 STS [R2], R3 ;  /* 0x0000000302008388 */ /* 0x000fe20000000800 */
[----:B------:R-:W-:Y:S01]  /*01e0*/  BAR.SYNC.DEFER_BLOCKING 0x0 ;  /* 0x0000000000007b1d */ /* 0x000fe20000010000 */
[----:B------:R-:W-:-:S05]  /*01f0*/  ISETP.GT.U32.AND P0, PT, R0, 0x7f, PT ;  /* 0x0000007f0000780c */ /* 0x000fca0003f04070 */
[----:B------:R-:W-:Y:S04]  /*0200*/  @!P1 LDS R4, [R2+0x400] ;  /* 0x0004000002049984 */ /* 0x000fe80000000800 */
[----:B------:R-:W0:Y:S02]  /*0210*/  @!P1 LDS R7, [R2] ;  /* 0x0000000002079984 */ /* 0x000e240000000800 */
[----:B0-----:R-:W-:-:S05]  /*0220*/  @!P1 IADD3 R7, PT, PT, R4, R7, RZ ;  /* 0x0000000704079210 */ /* 0x001fca0007ffe0ff */
[----:B------:R-:W-:Y:S01]  /*0230*/  @!P1 STS [R2], R7 ;  /* 0x0000000702009388 */ /* 0x000fe20000000800 */
[----:B------:R-:W-:Y:S01]  /*0240*/  BAR.SYNC.DEFER_BLOCKING 0x0 ;  /* 0x0000000000007b1d */ /* 0x000fe20000010000 */
[----:B------:R-:W-:-:S05]  /*0250*/  ISETP.GT.U32.AND P1, PT, R0, 0x3f, PT ;  /* 0x0000003f0000780c */ /* 0x000fca0003f24070 */
        /* <DEDUP_REMOVED lines=35> */
[----:B------:R-:W-:-:S05]  /*0490*/  ISETP.NE.AND P1, PT, R0, RZ, PT ;  /* 0x000000ff0000720c */ /* 0x000fca0003f25270 */
[----:B------:R-:W-:Y:S04]  /*04a0*/  @!P0 LDS R4, [R2+0x8] ;  /* 0x0000080002048984 */ /* 0x000fe80000000800 */
[----:B------:R-:W0:Y:S02]  /*04b0*/  @!P0 LDS R5, [R2] ;  /* 0x0000000002058984 */ /* 0x000e240000000800 */
[----:B0-----:R-:W-:-:S05]  /*04c0*/  @!P0 IADD3 R5, PT, PT, R4, R5, RZ ;  /* 0x0000000504058210 */ /* 0x001fca0007ffe0ff */
[----:B------:R-:W-:Y:S01]  /*04d0*/  @!P0 STS [R2], R5 ;  /* 0x0000000502008388 */ /* 0x000fe20000000800 */
[----:B------:R-:W-:Y:S06]  /*04e0*/  BAR.SYNC.DEFER_BLOCKING 0x0 ;  /* 0x0000000000007b1d */ /* 0x000fec0000010000 */
[----:B------:R-:W-:Y:S04]  /*04f0*/  @!P1 LDS R0, [UR4+0x4] ;  /* 0x00000404ff009984 */ /* 0x000fe80008000800 */
[----:B------:R-:W0:Y:S02]  /*0500*/  @!P1 LDS R3, [R2] ;  /* 0x0000000002039984 */ /* 0x000e240000000800 */
[----:B0-----:R-:W-:-:S05]  /*0510*/  @!P1 IMAD.IADD R3, R0, 0x1, R3 ;  /* 0x0000000100039824 */ /* 0x001fca00078e0203 */
[----:B------:R0:W-:Y:S01]  /*0520*/  @!P1 STS [R2], R3 ;  /* 0x0000000302009388 */ /* 0x0001e20000000800 */
[----:B------:R-:W-:Y:S06]  /*0530*/  BAR.SYNC.DEFER_BLOCKING 0x0 ;  /* 0x0000000000007b1d */ /* 0x000fec0000010000 */
[----:B------:R-:W-:Y:S05]  /*0540*/  @P1 EXIT ;  /* 0x000000000000194d */ /* 0x000fea0003800000 */
[----:B------:R-:W1:Y:S01]  /*0550*/  LDS R5, [UR4] ;  /* 0x00000004ff057984 */ /* 0x000e620008000800 */
[----:B0-----:R-:W1:Y:S03]  /*0560*/  LDC.64 R2, c[0x0][0x388] ;  /* 0x0000e200ff027b82 */ /* 0x001e660000000a00 */
[----:B-1----:R-:W-:Y:S01]  /*0570*/  STG.E desc[UR6][R2.64], R5 ;  /* 0x0000000502007986 */ /* 0x002fe2000c101906 */
[----:B------:R-:W-:Y:S05]  /*0580*/  EXIT ;  /* 0x000000000000794d */ /* 0x000fea0003800000 */
.L_x_2:
[----:B------:R-:W-:-:S00]  /*0590*/  BRA `(.L_x_2) ;  /* 0xfffffffc00fc7947 */ /* 0x000fc0000383ffff */
[----:B------:R-:W-:-:S00]  /*05a0*/  NOP ;  /* 0x0000000000007918 */ /* 0x000fc00000000000 */
        /* <DEDUP_REMOVED lines=13> */
.L_x_3:


//--------------------- .nv.shared._Z18sumCommSingleBlockPKiPi --------------------------
	.section	.nv.shared._Z18sumCommSingleBlockPKiPi,"aw",@nobits
	.sectionflags	@""
	.align	4
.nv.shared._Z18sumCommSingleBlockPKiPi:
	.zero		5120


//--------------------- .nv.shared.reserved.0     --------------------------
	.section	.nv.shared.reserved.0,"aw",@nobits
	.weak		__nv_reservedSMEM_offset_0_alias
	.size		__nv_reservedSMEM_offset_0_alias, 0, 64
	.other		__nv_reservedSMEM_offset_0_alias,@"STO_CUDA_RESERVED_SHARED STV_DEFAULT"
__nv_reservedSMEM_offset_0_alias:
	.zero		0
	.zero		64


//--------------------- .nv.constant0._Z18sumCommSingleBlockPKiPi --------------------------
	.section	.nv.constant0._Z18sumCommSingleBlockPKiPi,"a",@progbits
	.sectionflags	@""
	.align	4
.nv.constant0._Z18sumCommSingleBlockPKiPi:
	.zero		912


//--------------------- SYMBOLS --------------------------

	.type		.nv.reservedSmem.offset0,@object
	.size		.nv.reservedSmem.offset0,0x4
	.type		.nv.reservedSmem.cap,@object
	.size		.nv.reservedSmem.cap,0x4
